	.headerflags	@"EF_CUDA_TEXMODE_UNIFIED EF_CUDA_64BIT_ADDRESS EF_CUDA_ACCELERATORS EF_CUDA_SM90 EF_CUDA_VIRTUAL_SM(EF_CUDA_SM90)"
	.elftype	@"ET_EXEC"


//--------------------- .nv.info                  --------------------------
	.section	.nv.info,"",@"SHT_CUDA_INFO"
	.align	4


	//----- nvinfo : EIATTR_REGCOUNT
	.align		4
        /*0000*/ 	.byte	0x04, 0x2f
        /*0002*/ 	.short	(.L_3 - .L_2)
	.align		4
.L_2:
        /*0004*/ 	.word	index@(triton_poi_fused__native_batch_norm_legit_no_training_cat_relu_42)
        /*0008*/ 	.word	0x0000001a


	//----- nvinfo : EIATTR_MIN_STACK_SIZE
	.align		4
.L_3:
        /*000c*/ 	.byte	0x04, 0x12
        /*000e*/ 	.short	(.L_5 - .L_4)
	.align		4
.L_4:
        /*0010*/ 	.word	index@(triton_poi_fused__native_batch_norm_legit_no_training_cat_relu_42)
        /*0014*/ 	.word	0x00000000


	//----- nvinfo : EIATTR_FRAME_SIZE
	.align		4
.L_5:
        /*0018*/ 	.byte	0x04, 0x11
        /*001a*/ 	.short	(.L_7 - .L_6)
	.align		4
.L_6:
        /*001c*/ 	.word	index@(triton_poi_fused__native_batch_norm_legit_no_training_cat_relu_42)
        /*0020*/ 	.word	0x00000000


	//----- nvinfo : EIATTR_MIN_STACK_SIZE
	.align		4
.L_7:
        /*0024*/ 	.byte	0x04, 0x12
        /*0026*/ 	.short	(.L_9 - .L_8)
	.align		4
.L_8:
        /*0028*/ 	.word	index@(triton_poi_fused__native_batch_norm_legit_no_training_cat_relu_42)
        /*002c*/ 	.word	0x00000000
.L_9:


//--------------------- .nv.info.triton_poi_fused__native_batch_norm_legit_no_training_cat_relu_42 --------------------------
	.section	.nv.info.triton_poi_fused__native_batch_norm_legit_no_training_cat_relu_42,"",@"SHT_CUDA_INFO"
	.sectionflags	@""
	.align	4


	//----- nvinfo : EIATTR_CUDA_API_VERSION
	.align		4
        /*0000*/ 	.byte	0x04, 0x37
        /*0002*/ 	.short	(.L_11 - .L_10)
.L_10:
        /*0004*/ 	.word	0x0000007c


	//----- nvinfo : EIATTR_KPARAM_INFO
	.align		4
.L_11:
        /*0008*/ 	.byte	0x04, 0x17
        /*000a*/ 	.short	(.L_13 - .L_12)
.L_12:
        /*000c*/ 	.word	0x00000000
        /*0010*/ 	.short	0x0008
        /*0012*/ 	.short	0x0040
        /*0014*/ 	.byte	0x00, 0xf0, 0x11, 0x00


	//----- nvinfo : EIATTR_KPARAM_INFO
	.align		4
.L_13:
        /*0018*/ 	.byte	0x04, 0x17
        /*001a*/ 	.short	(.L_15 - .L_14)
.L_14:
        /*001c*/ 	.word	0x00000000
        /*0020*/ 	.short	0x0007
        /*0022*/ 	.short	0x0038
        /*0024*/ 	.byte	0x00, 0xf4, 0x21, 0x00


	//----- nvinfo : EIATTR_KPARAM_INFO
	.align		4
.L_15:
        /*0028*/ 	.byte	0x04, 0x17
        /*002a*/ 	.short	(.L_17 - .L_16)
.L_16:
        /*002c*/ 	.word	0x00000000
        /*0030*/ 	.short	0x0006
        /*0032*/ 	.short	0x0030
        /*0034*/ 	.byte	0x00, 0xf4, 0x21, 0x00


	//----- nvinfo : EIATTR_KPARAM_INFO
	.align		4
.L_17:
        /*0038*/ 	.byte	0x04, 0x17
        /*003a*/ 	.short	(.L_19 - .L_18)
.L_18:
        /*003c*/ 	.word	0x00000000
        /*0040*/ 	.short	0x0005
        /*0042*/ 	.short	0x0028
        /*0044*/ 	.byte	0x00, 0xf4, 0x21, 0x00


	//----- nvinfo : EIATTR_KPARAM_INFO
	.align		4
.L_19:
        /*0048*/ 	.byte	0x04, 0x17
        /*004a*/ 	.short	(.L_21 - .L_20)
.L_20:
        /*004c*/ 	.word	0x00000000
        /*0050*/ 	.short	0x0004
        /*0052*/ 	.short	0x0020
        /*0054*/ 	.byte	0x00, 0xf4, 0x21, 0x00


	//----- nvinfo : EIATTR_KPARAM_INFO
	.align		4
.L_21:
        /*0058*/ 	.byte	0x04, 0x17
        /*005a*/ 	.short	(.L_23 - .L_22)
.L_22:
        /*005c*/ 	.word	0x00000000
        /*0060*/ 	.short	0x0003
        /*0062*/ 	.short	0x0018
        /*0064*/ 	.byte	0x00, 0xf4, 0x21, 0x00


	//----- nvinfo : EIATTR_KPARAM_INFO
	.align		4
.L_23:
        /*0068*/ 	.byte	0x04, 0x17
        /*006a*/ 	.short	(.L_25 - .L_24)
.L_24:
        /*006c*/ 	.word	0x00000000
        /*0070*/ 	.short	0x0002
        /*0072*/ 	.short	0x0010
        /*0074*/ 	.byte	0x00, 0xf4, 0x21, 0x00


	//----- nvinfo : EIATTR_KPARAM_INFO
	.align		4
.L_25:
        /*0078*/ 	.byte	0x04, 0x17
        /*007a*/ 	.short	(.L_27 - .L_26)
.L_26:
        /*007c*/ 	.word	0x00000000
        /*0080*/ 	.short	0x0001
        /*0082*/ 	.short	0x0008
        /*0084*/ 	.byte	0x00, 0xf4, 0x21, 0x00


	//----- nvinfo : EIATTR_KPARAM_INFO
	.align		4
.L_27:
        /*0088*/ 	.byte	0x04, 0x17
        /*008a*/ 	.short	(.L_29 - .L_28)
.L_28:
        /*008c*/ 	.word	0x00000000
        /*0090*/ 	.short	0x0000
        /*0092*/ 	.short	0x0000
        /*0094*/ 	.byte	0x00, 0xf4, 0x21, 0x00


	//----- nvinfo : EIATTR_SPARSE_MMA_MASK
	.align		4
.L_29:
        /*0098*/ 	.byte	0x03, 0x50
        /*009a*/ 	.short	0x0000


	//----- nvinfo : EIATTR_MAXREG_COUNT
	.align		4
        /*009c*/ 	.byte	0x03, 0x1b
        /*009e*/ 	.short	0x00ff


	//----- nvinfo : EIATTR_EXIT_INSTR_OFFSETS
	.align		4
        /*00a0*/ 	.byte	0x04, 0x1c
        /*00a2*/ 	.short	(.L_31 - .L_30)


	//   ....[0]....
.L_30:
        /*00a4*/ 	.word	0x00000690


	//   ....[1]....
        /*00a8*/ 	.word	0x000006b0


	//----- nvinfo : EIATTR_REQNTID
	.align		4
.L_31:
        /*00ac*/ 	.byte	0x04, 0x10
        /*00ae*/ 	.short	(.L_33 - .L_32)
.L_32:
        /*00b0*/ 	.word	0x00000100
        /*00b4*/ 	.word	0x00000001
        /*00b8*/ 	.word	0x00000001


	//----- nvinfo : EIATTR_CBANK_PARAM_SIZE
	.align		4
.L_33:
        /*00bc*/ 	.byte	0x03, 0x19
        /*00be*/ 	.short	0x0044


	//----- nvinfo : EIATTR_PARAM_CBANK
	.align		4
        /*00c0*/ 	.byte	0x04, 0x0a
        /*00c2*/ 	.short	(.L_35 - .L_34)
	.align		4
.L_34:
        /*00c4*/ 	.word	index@(.nv.constant0.triton_poi_fused__native_batch_norm_legit_no_training_cat_relu_42)
        /*00c8*/ 	.short	0x0210
        /*00ca*/ 	.short	0x0044


	//----- nvinfo : EIATTR_SW_WAR
	.align		4
.L_35:
        /*00cc*/ 	.byte	0x04, 0x36
        /*00ce*/ 	.short	(.L_37 - .L_36)
.L_36:
        /*00d0*/ 	.word	0x00000008
.L_37:


//--------------------- .nv.callgraph             --------------------------
	.section	.nv.callgraph,"",@"SHT_CUDA_CALLGRAPH"
	.align	4
	.sectionentsize	8
	.align		4
        /*0000*/ 	.word	0x00000000
	.align		4
        /*0004*/ 	.word	0xffffffff
	.align		4
        /*0008*/ 	.word	0x00000000
	.align		4
        /*000c*/ 	.word	0xfffffffe
	.align		4
        /*0010*/ 	.word	0x00000000
	.align		4
        /*0014*/ 	.word	0xfffffffd
	.align		4
        /*0018*/ 	.word	0x00000000
	.align		4
        /*001c*/ 	.word	0xfffffffc


//--------------------- .nv.constant4             --------------------------
	.section	.nv.constant4,"a",@progbits
	.align	8
	.align		8
.nv.constant4:
        /*0000*/ 	.dword	_$_str
	.align		8
        /*0008*/ 	.dword	_$_str_$_2


//--------------------- .text.triton_poi_fused__native_batch_norm_legit_no_training_cat_relu_42 --------------------------
	.section	.text.triton_poi_fused__native_batch_norm_legit_no_training_cat_relu_42,"ax",@progbits
	.align	128
        .global         triton_poi_fused__native_batch_norm_legit_no_training_cat_relu_42
        .type           triton_poi_fused__native_batch_norm_legit_no_training_cat_relu_42,@function
        .size           triton_poi_fused__native_batch_norm_legit_no_training_cat_relu_42,(.L_x_1 - triton_poi_fused__native_batch_norm_legit_no_training_cat_relu_42)
        .other          triton_poi_fused__native_batch_norm_legit_no_training_cat_relu_42,@"STO_CUDA_ENTRY STV_DEFAULT"
triton_poi_fused__native_batch_norm_legit_no_training_cat_relu_42:
.text.triton_poi_fused__native_batch_norm_legit_no_training_cat_relu_42:
[----:B------:R-:W0:Y:S01]  /*0000*/  LDC R1, c[0x0][0x28] ;  /* 0x00000a00ff017b82 */ /* 0x000e220000000800 */
[----:B------:R-:W1:Y:S07]  /*0010*/  S2R R0, SR_TID.X ;  /* 0x0000000000007919 */ /* 0x000e6e0000002100 */
[----:B------:R-:W2:Y:S01]  /*0020*/  LDC.64 R6, c[0x0][0x228] ;  /* 0x00008a00ff067b82 */ /* 0x000ea20000000a00 */
[----:B------:R-:W-:Y:S01]  /*0030*/  IMAD.MOV.U32 R4, RZ, RZ, RZ ;  /* 0x000000ffff047224 */ /* 0x000fe200078e00ff */
[----:B------:R-:W-:Y:S01]  /*0040*/  ULDC.64 UR4, c[0x0][0x208] ;  /* 0x0000820000047ab9 */ /* 0x000fe20000000a00 */
[----:B------:R-:W3:Y:S01]  /*0050*/  S2R R3, SR_CTAID.X ;  /* 0x0000000000037919 */ /* 0x000ee20000002500 */
[----:B------:R-:W-:Y:S01]  /*0060*/  IMAD.MOV.U32 R8, RZ, RZ, RZ ;  /* 0x000000ffff087224 */ /* 0x000fe200078e00ff */
[----:B------:R-:W-:-:S03]  /*0070*/  ULDC.64 UR6, c[0x0][0x218] ;  /* 0x0000860000067ab9 */ /* 0x000fc60000000a00 */
[----:B------:R-:W4:Y:S01]  /*0080*/  LDC.64 R16, c[0x0][0x220] ;  /* 0x00008800ff107b82 */ /* 0x000f220000000a00 */
[----:B-1----:R-:W-:-:S05]  /*0090*/  IMAD.SHL.U32 R0, R0, 0x2, RZ ;  /* 0x0000000200007824 */ /* 0x002fca00078e00ff */
[----:B------:R-:W-:-:S05]  /*00a0*/  LOP3.LUT R0, R0, 0x1fe, RZ, 0xc0, !PT ;  /* 0x000001fe00007812 */ /* 0x000fca00078ec0ff */
[----:B---3--:R-:W-:-:S05]  /*00b0*/  IMAD R3, R3, 0x200, R0 ;  /* 0x0000020003037824 */ /* 0x008fca00078e0200 */
[----:B------:R-:W-:Y:S02]  /*00c0*/  SHF.R.S32.HI R2, RZ, 0x1f, R3 ;  /* 0x0000001fff027819 */ /* 0x000fe40000011403 */
[----:B------:R-:W-:Y:S02]  /*00d0*/  ISETP.GE.AND P0, PT, R3, 0x14200, PT ;  /* 0x000142000300780c */ /* 0x000fe40003f06270 */
[----:B------:R-:W-:-:S04]  /*00e0*/  LEA.HI R9, R2, R3, RZ, 0x6 ;  /* 0x0000000302097211 */ /* 0x000fc800078f30ff */
[----:B------:R-:W-:-:S05]  /*00f0*/  SHF.R.S32.HI R5, RZ, 0x6, R9 ;  /* 0x00000006ff057819 */ /* 0x000fca0000011409 */
[----:B------:R-:W-:-:S05]  /*0100*/  IMAD.HI R0, R5, -0x3478d83f, R4 ;  /* 0xcb8727c105007827 */ /* 0x000fca00078e0204 */
[----:B------:R-:W-:-:S04]  /*0110*/  SHF.R.U32.HI R11, RZ, 0x1f, R0 ;  /* 0x0000001fff0b7819 */ /* 0x000fc80000011600 */
[----:B------:R-:W-:Y:S01]  /*0120*/  LEA.HI.SX32 R11, R0, R11, 0x18 ;  /* 0x0000000b000b7211 */ /* 0x000fe200078fc2ff */
[----:B------:R-:W-:-:S04]  /*0130*/  IMAD.MOV.U32 R0, RZ, RZ, RZ ;  /* 0x000000ffff007224 */ /* 0x000fc800078e00ff */
[----:B------:R-:W-:-:S04]  /*0140*/  IMAD R15, R11, -0x142, R5 ;  /* 0xfffffebe0b0f7824 */ /* 0x000fc800078e0205 */
[----:B--2---:R-:W-:-:S05]  /*0150*/  IMAD.WIDE R6, R15, 0x4, R6 ;  /* 0x000000040f067825 */ /* 0x004fca00078e0206 */
[----:B------:R-:W2:Y:S01]  /*0160*/  @!P0 LDG.E.EL R0, desc[UR4][R6.64] ;  /* 0x0000000406008981 */ /* 0x000ea2000c2e1900 */
[----:B------:R-:W-:-:S03]  /*0170*/  HFMA2.MMA R2, -RZ, RZ, 0, 0 ;  /* 0x00000000ff027435 */ /* 0x000fc600000001ff */
[----:B------:R1:W3:Y:S07]  /*0180*/  @!P0 LDG.E.EL R8, desc[UR4][R6.64] ;  /* 0x0000000406088981 */ /* 0x0002ee000c2e1900 */
[----:B------:R-:W-:Y:S01]  /*0190*/  IMAD.HI R2, R3, -0x3478d83f, R2 ;  /* 0xcb8727c103027827 */ /* 0x000fe200078e0202 */
[----:B------:R-:W-:-:S04]  /*01a0*/  LOP3.LUT R9, R9, 0xffffffc0, RZ, 0xc0, !PT ;  /* 0xffffffc009097812 */ /* 0x000fc800078ec0ff */
[----:B------:R-:W-:-:S04]  /*01b0*/  SHF.R.U32.HI R5, RZ, 0x1f, R2 ;  /* 0x0000001fff057819 */ /* 0x000fc80000011602 */
[----:B------:R-:W-:Y:S01]  /*01c0*/  LEA.HI.SX32 R2, R2, R5, 0x12 ;  /* 0x0000000502027211 */ /* 0x000fe200078f92ff */
[----:B------:R-:W-:Y:S01]  /*01d0*/  IMAD.IADD R9, R3, 0x1, -R9 ;  /* 0x0000000103097824 */ /* 0x000fe200078e0a09 */
[----:B------:R-:W5:Y:S01]  /*01e0*/  LDC.64 R4, c[0x0][0x210] ;  /* 0x00008400ff047b82 */ /* 0x000f620000000a00 */
[----:B------:R-:W-:Y:S02]  /*01f0*/  IMAD.SHL.U32 R10, R15, 0x40, RZ ;  /* 0x000000400f0a7824 */ /* 0x000fe400078e00ff */
[----:B------:R-:W-:Y:S01]  /*0200*/  IMAD R11, R2, 0x300, RZ ;  /* 0x00000300020b7824 */ /* 0x000fe200078e02ff */
[----:B------:R-:W-:-:S04]  /*0210*/  SHF.R.S32.HI R12, RZ, 0x1f, R9 ;  /* 0x0000001fff0c7819 */ /* 0x000fc80000011409 */
[--C-:B------:R-:W-:Y:S02]  /*0220*/  IADD3 R9, P1, P2, R10, R9, R11.reuse ;  /* 0x000000090a097210 */ /* 0x100fe40007a3e00b */
[----:B------:R-:W-:Y:S02]  /*0230*/  SHF.R.S32.HI R11, RZ, 0x1f, R11 ;  /* 0x0000001fff0b7819 */ /* 0x000fe4000001140b */
[----:B------:R-:W-:Y:S01]  /*0240*/  SHF.R.S32.HI R10, RZ, 0x1f, R10 ;  /* 0x0000001fff0a7819 */ /* 0x000fe2000001140a */
[----:B-1----:R-:W-:-:S03]  /*0250*/  IMAD R7, R2, -0x5080, R3 ;  /* 0xffffaf8002077824 */ /* 0x002fc600078e0203 */
[----:B------:R-:W-:Y:S02]  /*0260*/  IADD3.X R6, R10, R12, R11, P1, P2 ;  /* 0x0000000c0a067210 */ /* 0x000fe40000fe440b */
[----:B------:R-:W1:Y:S01]  /*0270*/  LDC.64 R12, c[0x0][0x230] ;  /* 0x00008c00ff0c7b82 */ /* 0x000e620000000a00 */
[C---:B------:R-:W-:Y:S01]  /*0280*/  ISETP.GE.AND P2, PT, R15.reuse, 0x136, PT ;  /* 0x000001360f00780c */ /* 0x040fe20003f46270 */
[----:B------:R-:W-:Y:S01]  /*0290*/  IMAD R7, R2, 0x4d80, R7 ;  /* 0x00004d8002077824 */ /* 0x000fe200078e0207 */
[----:B------:R-:W-:-:S05]  /*02a0*/  ISETP.GT.AND P1, PT, R15, 0x135, !P0 ;  /* 0x000001350f00780c */ /* 0x000fca0004724270 */
[----:B------:R-:W1:Y:S01]  /*02b0*/  LDC.64 R10, c[0x0][0x238] ;  /* 0x00008e00ff0a7b82 */ /* 0x000e620000000a00 */
[----:B------:R-:W-:Y:S02]  /*02c0*/  ISETP.LT.AND P4, PT, R3, 0x14200, !P2 ;  /* 0x000142000300780c */ /* 0x000fe40005781270 */
[----:B------:R-:W-:Y:S01]  /*02d0*/  LEA R18, P3, R9, UR6, 0x2 ;  /* 0x0000000609127c11 */ /* 0x000fe2000f8610ff */
[----:B-----5:R-:W-:Y:S01]  /*02e0*/  IMAD.WIDE R22, R7, 0x4, R4 ;  /* 0x0000000407167825 */ /* 0x020fe200078e0204 */
[----:B------:R-:W-:Y:S02]  /*02f0*/  CS2R R4, SRZ ;  /* 0x0000000000047805 */ /* 0x000fe4000001ff00 */
[----:B------:R-:W-:Y:S02]  /*0300*/  LEA.HI.X R19, R9, UR7, R6, 0x2, P3 ;  /* 0x0000000709137c11 */ /* 0x000fe400098f1406 */
[----:B------:R-:W-:Y:S01]  /*0310*/  CS2R R6, SRZ ;  /* 0x0000000000067805 */ /* 0x000fe2000001ff00 */
[----:B------:R-:W-:Y:S01]  /*0320*/  IMAD.MOV.U32 R9, RZ, RZ, RZ ;  /* 0x000000ffff097224 */ /* 0x000fe200078e00ff */
[----:B------:R-:W-:Y:S01]  /*0330*/  MOV R2, RZ ;  /* 0x000000ff00027202 */ /* 0x000fe20000000f00 */
[C---:B----4-:R-:W-:Y:S01]  /*0340*/  IMAD.WIDE R16, R15.reuse, 0x4, R16 ;  /* 0x000000040f107825 */ /* 0x050fe200078e0210 */
[----:B------:R-:W4:Y:S04]  /*0350*/  @P1 LDG.E.64 R4, desc[UR4][R18.64+-0x13600] ;  /* 0xfeca000412041981 */ /* 0x000f28000c1e1b00 */
[----:B------:R5:W4:Y:S01]  /*0360*/  @P4 LDG.E.64 R6, desc[UR4][R22.64] ;  /* 0x0000000416064981 */ /* 0x000b22000c1e1b00 */
[----:B-1----:R-:W-:-:S03]  /*0370*/  IMAD.WIDE R12, R15, 0x4, R12 ;  /* 0x000000040f0c7825 */ /* 0x002fc600078e020c */
[----:B------:R-:W4:Y:S04]  /*0380*/  @!P0 LDG.E.EL R9, desc[UR4][R16.64] ;  /* 0x0000000410098981 */ /* 0x000f28000c2e1900 */
[----:B------:R1:W4:Y:S01]  /*0390*/  @!P0 LDG.E.EL R2, desc[UR4][R16.64] ;  /* 0x0000000410028981 */ /* 0x000322000c2e1900 */
[----:B0-----:R-:W-:Y:S01]  /*03a0*/  IMAD.WIDE R20, R15, 0x4, R10 ;  /* 0x000000040f147825 */ /* 0x001fe200078e020a */
[----:B------:R-:W-:Y:S02]  /*03b0*/  CS2R R14, SRZ ;  /* 0x00000000000e7805 */ /* 0x000fe4000001ff00 */
[----:B------:R-:W-:-:S04]  /*03c0*/  CS2R R10, SRZ ;  /* 0x00000000000a7805 */ /* 0x000fc8000001ff00 */
[----:B------:R-:W4:Y:S01]  /*03d0*/  @!P0 LDG.E.EL R14, desc[UR4][R12.64] ;  /* 0x000000040c0e8981 */ /* 0x000f22000c2e1900 */
[----:B-----5:R-:W-:Y:S01]  /*03e0*/  IMAD.MOV.U32 R22, RZ, RZ, 0x3e800000 ;  /* 0x3e800000ff167424 */ /* 0x020fe200078e00ff */
[----:B-1----:R-:W0:Y:S02]  /*03f0*/  LDC.64 R16, c[0x0][0x240] ;  /* 0x00009000ff107b82 */ /* 0x002e240000000a00 */
[----:B------:R1:W5:Y:S04]  /*0400*/  @!P0 LDG.E.EL R15, desc[UR4][R12.64] ;  /* 0x000000040c0f8981 */ /* 0x000368000c2e1900 */
[----:B------:R-:W5:Y:S04]  /*0410*/  @!P0 LDG.E.EL R11, desc[UR4][R20.64] ;  /* 0x00000004140b8981 */ /* 0x000f68000c2e1900 */
[----:B------:R-:W5:Y:S01]  /*0420*/  @!P0 LDG.E.EL R10, desc[UR4][R20.64] ;  /* 0x00000004140a8981 */ /* 0x000f62000c2e1900 */
[----:B-1----:R-:W1:Y:S01]  /*0430*/  LDC.64 R12, c[0x0][0x248] ;  /* 0x00009200ff0c7b82 */ /* 0x002e620000000a00 */
[----:B0-----:R-:W-:-:S04]  /*0440*/  IMAD.WIDE R16, R3, 0x4, R16 ;  /* 0x0000000403107825 */ /* 0x001fc800078e0210 */
[----:B-1----:R-:W-:-:S04]  /*0450*/  IMAD.WIDE R12, R3, 0x4, R12 ;  /* 0x00000004030c7825 */ /* 0x002fc800078e020c */
[----:B--2---:R-:W-:-:S04]  /*0460*/  FADD R0, R0, 9.9999997473787516356e-06 ;  /* 0x3727c5ac00007421 */ /* 0x004fc80000000000 */
[----:B------:R-:W0:Y:S01]  /*0470*/  MUFU.SQRT R18, R0 ;  /* 0x0000000000127308 */ /* 0x000e220000002000 */
[----:B---3--:R-:W-:-:S07]  /*0480*/  FADD R8, R8, 9.9999997473787516356e-06 ;  /* 0x3727c5ac08087421 */ /* 0x008fce0000000000 */
[----:B------:R-:W1:Y:S01]  /*0490*/  MUFU.SQRT R19, R8 ;  /* 0x0000000800137308 */ /* 0x000e620000002000 */
[C---:B0-----:R-:W-:Y:S02]  /*04a0*/  FSETP.GT.AND P6, PT, R18.reuse, 8.50705917302346158658e+37, PT ;  /* 0x7e8000001200780b */ /* 0x041fe40003fc4000 */
[----:B------:R-:W-:Y:S02]  /*04b0*/  FSETP.GEU.AND P3, PT, R18, 1.175494350822287508e-38, PT ;  /* 0x008000001200780b */ /* 0x000fe40003f6e000 */
[----:B------:R-:W-:Y:S02]  /*04c0*/  FSEL R23, R22, 1, P6 ;  /* 0x3f80000016177808 */ /* 0x000fe40003000000 */
[----:B-1----:R-:W-:-:S07]  /*04d0*/  FSETP.GT.AND P5, PT, R19, 8.50705917302346158658e+37, PT ;  /* 0x7e8000001300780b */ /* 0x002fce0003fa4000 */
[----:B------:R-:W-:Y:S01]  /*04e0*/  @P6 FMUL R18, R18, 0.25 ;  /* 0x3e80000012126820 */ /* 0x000fe20000400000 */
[----:B------:R-:W-:-:S03]  /*04f0*/  FSETP.GEU.AND P6, PT, R19, 1.175494350822287508e-38, PT ;  /* 0x008000001300780b */ /* 0x000fc60003fce000 */
[----:B------:R-:W-:Y:S02]  /*0500*/  @!P3 FMUL R18, R18, 16777216 ;  /* 0x4b8000001212b820 */ /* 0x000fe40000400000 */
[----:B------:R-:W-:-:S08]  /*0510*/  @P5 FMUL R19, R19, 0.25 ;  /* 0x3e80000013135820 */ /* 0x000fd00000400000 */
[----:B------:R-:W-:Y:S01]  /*0520*/  @!P6 FMUL R19, R19, 16777216 ;  /* 0x4b8000001313e820 */ /* 0x000fe20000400000 */
[----:B------:R-:W0:Y:S01]  /*0530*/  MUFU.RCP R18, R18 ;  /* 0x0000001200127308 */ /* 0x000e220000001000 */
[----:B------:R-:W-:-:S07]  /*0540*/  FSEL R0, R22, 1, P5 ;  /* 0x3f80000016007808 */ /* 0x000fce0002800000 */
[----:B------:R-:W1:Y:S01]  /*0550*/  MUFU.RCP R19, R19 ;  /* 0x0000001300137308 */ /* 0x000e620000001000 */
[----:B------:R-:W-:Y:S01]  /*0560*/  @!P3 FMUL R23, R23, 16777216 ;  /* 0x4b8000001717b820 */ /* 0x000fe20000400000 */
[----:B------:R-:W-:Y:S01]  /*0570*/  @!P6 FMUL R0, R0, 16777216 ;  /* 0x4b8000000000e820 */ /* 0x000fe20000400000 */
[----:B----4-:R-:W-:Y:S02]  /*0580*/  SEL R6, R6, RZ, P4 ;  /* 0x000000ff06067207 */ /* 0x010fe40002000000 */
[----:B------:R-:W-:Y:S02]  /*0590*/  SEL R7, R7, RZ, P4 ;  /* 0x000000ff07077207 */ /* 0x000fe40002000000 */
[----:B------:R-:W-:Y:S02]  /*05a0*/  @P2 SEL R6, R4, RZ, P1 ;  /* 0x000000ff04062207 */ /* 0x000fe40000800000 */
[----:B------:R-:W-:Y:S01]  /*05b0*/  @P2 SEL R7, R5, RZ, P1 ;  /* 0x000000ff05072207 */ /* 0x000fe20000800000 */
[----:B0-----:R-:W-:Y:S01]  /*05c0*/  FMUL R18, R18, R23 ;  /* 0x0000001712127220 */ /* 0x001fe20000400000 */
[----:B-1----:R-:W-:Y:S01]  /*05d0*/  FMUL R19, R19, R0 ;  /* 0x0000000013137220 */ /* 0x002fe20000400000 */
[----:B------:R-:W-:-:S02]  /*05e0*/  FADD R9, R6, -R9 ;  /* 0x8000000906097221 */ /* 0x000fc40000000000 */
[----:B------:R-:W-:Y:S02]  /*05f0*/  FADD R2, R7, -R2 ;  /* 0x8000000207027221 */ /* 0x000fe40000000000 */
[----:B------:R-:W-:Y:S02]  /*0600*/  FMUL R18, R9, R18 ;  /* 0x0000001209127220 */ /* 0x000fe40000400000 */
[----:B------:R-:W-:Y:S01]  /*0610*/  FMUL R19, R2, R19 ;  /* 0x0000001302137220 */ /* 0x000fe20000400000 */
[----:B------:R0:W-:Y:S01]  /*0620*/  @!P0 STG.E.64 desc[UR4][R16.64], R6 ;  /* 0x0000000610008986 */ /* 0x0001e2000c101b04 */
[----:B-----5:R-:W-:Y:S02]  /*0630*/  FFMA R11, R18, R14, R11 ;  /* 0x0000000e120b7223 */ /* 0x020fe4000000000b */
[----:B------:R-:W-:-:S03]  /*0640*/  FFMA R10, R19, R15, R10 ;  /* 0x0000000f130a7223 */ /* 0x000fc6000000000a */
[C---:B------:R-:W-:Y:S02]  /*0650*/  FSETP.GEU.AND P1, PT, R11.reuse, RZ, PT ;  /* 0x000000ff0b00720b */ /* 0x040fe40003f2e000 */
[C---:B------:R-:W-:Y:S02]  /*0660*/  FSETP.GEU.AND P2, PT, R10.reuse, RZ, PT ;  /* 0x000000ff0a00720b */ /* 0x040fe40003f4e000 */
[----:B------:R-:W-:Y:S02]  /*0670*/  FSEL R2, R11, RZ, P1 ;  /* 0x000000ff0b027208 */ /* 0x000fe40000800000 */
[----:B------:R-:W-:Y:S01]  /*0680*/  FSEL R3, R10, RZ, P2 ;  /* 0x000000ff0a037208 */ /* 0x000fe20001000000 */
[----:B0-----:R-:W-:Y:S08]  /*0690*/  @P0 EXIT ;  /* 0x000000000000094d */ /* 0x001ff00003800000 */
[----:B------:R-:W-:Y:S01]  /*06a0*/  STG.E.64 desc[UR4][R12.64], R2 ;  /* 0x000000020c007986 */ /* 0x000fe2000c101b04 */
[----:B------:R-:W-:Y:S05]  /*06b0*/  EXIT ;  /* 0x000000000000794d */ /* 0x000fea0003800000 */
.L_x_0:
[----:B------:R-:W-:-:S00]  /*06c0*/  BRA `(.L_x_0) ;  /* 0xfffffffc00fc7947 */ /* 0x000fc0000383ffff */
[----:B------:R-:W-:-:S00]  /*06d0*/  NOP ;  /* 0x0000000000007918 */ /* 0x000fc00000000000 */
        /* <DEDUP_REMOVED lines=10> */
.L_x_1:


//--------------------- .nv.global.init           --------------------------
	.section	.nv.global.init,"aw",@progbits
.nv.global.init:
	.type		_$_str,@object
	.size		_$_str,(_$_str_$_2 - _$_str)
_$_str:
        /*0000*/ 	.byte	0x5f, 0x5f, 0x43, 0x55, 0x44, 0x41, 0x5f, 0x46, 0x54, 0x5a, 0x00
	.type		_$_str_$_2,@object
	.size		_$_str_$_2,(.L_1 - _$_str_$_2)
_$_str_$_2:
        /*000b*/ 	.byte	0x5f, 0x5f, 0x43, 0x55, 0x44, 0x41, 0x5f, 0x50, 0x52, 0x45, 0x43, 0x5f, 0x53, 0x51, 0x52, 0x54
        /*001b*/ 	.byte	0x00
.L_1:


//--------------------- .nv.constant0.triton_poi_fused__native_batch_norm_legit_no_training_cat_relu_42 --------------------------
	.section	.nv.constant0.triton_poi_fused__native_batch_norm_legit_no_training_cat_relu_42,"a",@progbits
	.sectionflags	@""
	.align	4
.nv.constant0.triton_poi_fused__native_batch_norm_legit_no_training_cat_relu_42:
	.zero		596
